//
// Generated by NVIDIA NVVM Compiler
//
// Compiler Build ID: CL-36424714
// Cuda compilation tools, release 13.0, V13.0.88
// Based on NVVM 20.0.0
//

.version 9.0
.target sm_100
.address_size 64

	// .globl	_Z15vectorAddKernelPiS_S_i

.visible .entry _Z15vectorAddKernelPiS_S_i(
	.param .u64 .ptr .align 1 _Z15vectorAddKernelPiS_S_i_param_0,
	.param .u64 .ptr .align 1 _Z15vectorAddKernelPiS_S_i_param_1,
	.param .u64 .ptr .align 1 _Z15vectorAddKernelPiS_S_i_param_2,
	.param .u32 _Z15vectorAddKernelPiS_S_i_param_3
)
{
	.reg .pred 	%p<2>;
	.reg .b32 	%r<9>;
	.reg .b64 	%rd<11>;

	ld.param.u64 	%rd1, [_Z15vectorAddKernelPiS_S_i_param_0];
	ld.param.u64 	%rd2, [_Z15vectorAddKernelPiS_S_i_param_1];
	ld.param.u64 	%rd3, [_Z15vectorAddKernelPiS_S_i_param_2];
	ld.param.u32 	%r2, [_Z15vectorAddKernelPiS_S_i_param_3];
	mov.u32 	%r3, %tid.x;
	mov.u32 	%r4, %ntid.x;
	mov.u32 	%r5, %ctaid.x;
	mad.lo.s32 	%r1, %r4, %r5, %r3;
	setp.ge.s32 	%p1, %r1, %r2;
	@%p1 bra 	$L__BB0_2;
	cvta.to.global.u64 	%rd4, %rd1;
	cvta.to.global.u64 	%rd5, %rd2;
	cvta.to.global.u64 	%rd6, %rd3;
	mul.wide.s32 	%rd7, %r1, 4;
	add.s64 	%rd8, %rd4, %rd7;
	ld.global.u32 	%r6, [%rd8];
	add.s64 	%rd9, %rd5, %rd7;
	ld.global.u32 	%r7, [%rd9];
	add.s32 	%r8, %r7, %r6;
	add.s64 	%rd10, %rd6, %rd7;
	st.global.u32 	[%rd10], %r8;
$L__BB0_2:
	ret;

}


// ===== COMPILED SASS (sm_100) =====

	.target	sm_100

	.elftype	@"ET_EXEC"


//--------------------- .note.nv.tkinfo           --------------------------
	.section	.note.nv.tkinfo,"",@"SHT_NOTE"
	.sectionflags	@"SHF_NOTE_NV_TKINFO"
	.tkinfo
        /*0018*/ 	.word	0x00000002
        /*0030*/ 	.string	""
        /*0030*/ 	.string	"ptxas"
        /*0030*/ 	.string	"Cuda compilation tools, release 13.0, V13.0.88"
        /*0030*/ 	.string	"Build cuda_13.0.r13.0/compiler.36424714_0"
        /*0030*/ 	.string	"-arch sm_100 -m 64 "



//--------------------- .note.nv.cuinfo           --------------------------
	.section	.note.nv.cuinfo,"",@"SHT_NOTE"
	.sectionflags	@"SHF_NOTE_NV_CUINFO"
        /*0018*/ 	.short	0x0002
        /*001a*/ 	.short	0x0064
        /*001c*/ 	.short	0x0082
	.zero		2


//--------------------- .nv.info                  --------------------------
	.section	.nv.info,"",@"SHT_CUDA_INFO"
	.align	4


	//----- nvinfo : EIATTR_REGCOUNT
	.align		4
        /*0000*/ 	.byte	0x04, 0x2f
        /*0002*/ 	.short	(.L_1 - .L_0)
	.align		4
.L_0:
        /*0004*/ 	.word	index@(_Z15vectorAddKernelPiS_S_i)
        /*0008*/ 	.word	0x0000000c


	//----- nvinfo : EIATTR_FRAME_SIZE
	.align		4
.L_1:
        /*000c*/ 	.byte	0x04, 0x11
        /*000e*/ 	.short	(.L_3 - .L_2)
	.align		4
.L_2:
        /*0010*/ 	.word	index@(_Z15vectorAddKernelPiS_S_i)
        /*0014*/ 	.word	0x00000000


	//----- nvinfo : EIATTR_MIN_STACK_SIZE
	.align		4
.L_3:
        /*0018*/ 	.byte	0x04, 0x12
        /*001a*/ 	.short	(.L_5 - .L_4)
	.align		4
.L_4:
        /*001c*/ 	.word	index@(_Z15vectorAddKernelPiS_S_i)
        /*0020*/ 	.word	0x00000000
.L_5:


//--------------------- .nv.compat                --------------------------
	.section	.nv.compat,"",@"SHT_CUDA_COMPAT_INFO"
	.align	4
        /*0000*/ 	.byte	0x02, 0x09, 0x00, 0x00, 0x02, 0x02, 0x01, 0x00, 0x02, 0x05, 0x05, 0x00, 0x03, 0x07, 0x01, 0x01
        /*0010*/ 	.byte	0x02, 0x03, 0x00, 0x00, 0x02, 0x06, 0x01, 0x00, 0x04, 0x0b, 0x08, 0x00, 0x09, 0x00, 0x00, 0x00
        /*0020*/ 	.byte	0x00, 0x00, 0x00, 0x00


//--------------------- .nv.info._Z15vectorAddKernelPiS_S_i --------------------------
	.section	.nv.info._Z15vectorAddKernelPiS_S_i,"",@"SHT_CUDA_INFO"
	.sectionflags	@""
	.align	4


	//----- nvinfo : EIATTR_CUDA_API_VERSION
	.align		4
        /*0000*/ 	.byte	0x04, 0x37
        /*0002*/ 	.short	(.L_7 - .L_6)
.L_6:
        /*0004*/ 	.word	0x00000082


	//----- nvinfo : EIATTR_KPARAM_INFO
	.align		4
.L_7:
        /*0008*/ 	.byte	0x04, 0x17
        /*000a*/ 	.short	(.L_9 - .L_8)
.L_8:
        /*000c*/ 	.word	0x00000000
        /*0010*/ 	.short	0x0003
        /*0012*/ 	.short	0x0018
        /*0014*/ 	.byte	0x00, 0xf0, 0x11, 0x00


	//----- nvinfo : EIATTR_KPARAM_INFO
	.align		4
.L_9:
        /*0018*/ 	.byte	0x04, 0x17
        /*001a*/ 	.short	(.L_11 - .L_10)
.L_10:
        /*001c*/ 	.word	0x00000000
        /*0020*/ 	.short	0x0002
        /*0022*/ 	.short	0x0010
        /*0024*/ 	.byte	0x00, 0xf5, 0x21, 0x00


	//----- nvinfo : EIATTR_KPARAM_INFO
	.align		4
.L_11:
        /*0028*/ 	.byte	0x04, 0x17
        /*002a*/ 	.short	(.L_13 - .L_12)
.L_12:
        /*002c*/ 	.word	0x00000000
        /*0030*/ 	.short	0x0001
        /*0032*/ 	.short	0x0008
        /*0034*/ 	.byte	0x00, 0xf5, 0x21, 0x00


	//----- nvinfo : EIATTR_KPARAM_INFO
	.align		4
.L_13:
        /*0038*/ 	.byte	0x04, 0x17
        /*003a*/ 	.short	(.L_15 - .L_14)
.L_14:
        /*003c*/ 	.word	0x00000000
        /*0040*/ 	.short	0x0000
        /*0042*/ 	.short	0x0000
        /*0044*/ 	.byte	0x00, 0xf5, 0x21, 0x00


	//----- nvinfo : EIATTR_SPARSE_MMA_MASK
	.align		4
.L_15:
        /*0048*/ 	.byte	0x03, 0x50
        /*004a*/ 	.short	0x0000


	//----- nvinfo : EIATTR_MAXREG_COUNT
	.align		4
        /*004c*/ 	.byte	0x03, 0x1b
        /*004e*/ 	.short	0x00ff


	//----- nvinfo : EIATTR_MERCURY_ISA_VERSION
	.align		4
        /*0050*/ 	.byte	0x03, 0x5f
        /*0052*/ 	.short	0x0101


	//----- nvinfo : EIATTR_VRC_CTA_INIT_COUNT
	.align		4
        /*0054*/ 	.byte	0x02, 0x4a
	.zero		1
	.zero		1


	//----- nvinfo : EIATTR_EXIT_INSTR_OFFSETS
	.align		4
        /*0058*/ 	.byte	0x04, 0x1c
        /*005a*/ 	.short	(.L_17 - .L_16)


	//   ....[0]....
.L_16:
        /*005c*/ 	.word	0x00000070


	//   ....[1]....
        /*0060*/ 	.word	0x00000130


	//----- nvinfo : EIATTR_CBANK_PARAM_SIZE
	.align		4
.L_17:
        /*0064*/ 	.byte	0x03, 0x19
        /*0066*/ 	.short	0x001c


	//----- nvinfo : EIATTR_PARAM_CBANK
	.align		4
        /*0068*/ 	.byte	0x04, 0x0a
        /*006a*/ 	.short	(.L_19 - .L_18)
	.align		4
.L_18:
        /*006c*/ 	.word	index@(.nv.constant0._Z15vectorAddKernelPiS_S_i)
        /*0070*/ 	.short	0x0380
        /*0072*/ 	.short	0x001c


	//----- nvinfo : EIATTR_SW_WAR
	.align		4
.L_19:
        /*0074*/ 	.byte	0x04, 0x36
        /*0076*/ 	.short	(.L_21 - .L_20)
.L_20:
        /*0078*/ 	.word	0x00000008
.L_21:


//--------------------- .nv.callgraph             --------------------------
	.section	.nv.callgraph,"",@"SHT_CUDA_CALLGRAPH"
	.align	4
	.sectionentsize	8
	.align		4
        /*0000*/ 	.word	0x00000000
	.align		4
        /*0004*/ 	.word	0xffffffff
	.align		4
        /*0008*/ 	.word	0x00000000
	.align		4
        /*000c*/ 	.word	0xfffffffe
	.align		4
        /*0010*/ 	.word	0x00000000
	.align		4
        /*0014*/ 	.word	0xfffffffd
	.align		4
        /*0018*/ 	.word	0x00000000
	.align		4
        /*001c*/ 	.word	0xfffffffc


//--------------------- .text._Z15vectorAddKernelPiS_S_i --------------------------
	.section	.text._Z15vectorAddKernelPiS_S_i,"ax",@progbits
	.align	128
        .global         _Z15vectorAddKernelPiS_S_i
        .type           _Z15vectorAddKernelPiS_S_i,@function
        .size           _Z15vectorAddKernelPiS_S_i,(.L_x_1 - _Z15vectorAddKernelPiS_S_i)
        .other          _Z15vectorAddKernelPiS_S_i,@"STO_CUDA_ENTRY STV_DEFAULT"
_Z15vectorAddKernelPiS_S_i:
.text._Z15vectorAddKernelPiS_S_i:
[----:B------:R-:W-:Y:S01]  /*0000*/  LDC R1, c[0x0][0x37c] ;  /* 0x0000df00ff017b82 */ /* 0x000fe20000000800 */
[----:B------:R-:W0:Y:S01]  /*0010*/  S2R R9, SR_TID.X ;  /* 0x0000000000097919 */ /* 0x000e220000002100 */
[----:B------:R-:W0:Y:S01]  /*0020*/  LDCU UR4, c[0x0][0x360] ;  /* 0x00006c00ff0477ac */ /* 0x000e220008000800 */
[----:B------:R-:W0:Y:S01]  /*0030*/  S2R R0, SR_CTAID.X ;  /* 0x0000000000007919 */ /* 0x000e220000002500 */
[----:B------:R-:W1:Y:S01]  /*0040*/  LDCU UR5, c[0x0][0x398] ;  /* 0x00007300ff0577ac */ /* 0x000e620008000800 */
[----:B0-----:R-:W-:-:S05]  /*0050*/  IMAD R9, R0, UR4, R9 ;  /* 0x0000000400097c24 */ /* 0x001fca000f8e0209 */
[----:B-1----:R-:W-:-:S13]  /*0060*/  ISETP.GE.AND P0, PT, R9, UR5, PT ;  /* 0x0000000509007c0c */ /* 0x002fda000bf06270 */
[----:B------:R-:W-:Y:S05]  /*0070*/  @P0 EXIT ;  /* 0x000000000000094d */ /* 0x000fea0003800000 */
[----:B------:R-:W0:Y:S01]  /*0080*/  LDC.64 R2, c[0x0][0x380] ;  /* 0x0000e000ff027b82 */ /* 0x000e220000000a00 */
[----:B------:R-:W1:Y:S07]  /*0090*/  LDCU.64 UR4, c[0x0][0x358] ;  /* 0x00006b00ff0477ac */ /* 0x000e6e0008000a00 */
[----:B------:R-:W2:Y:S08]  /*00a0*/  LDC.64 R4, c[0x0][0x388] ;  /* 0x0000e200ff047b82 */ /* 0x000eb00000000a00 */
[----:B------:R-:W3:Y:S01]  /*00b0*/  LDC.64 R6, c[0x0][0x390] ;  /* 0x0000e400ff067b82 */ /* 0x000ee20000000a00 */
[----:B0-----:R-:W-:-:S06]  /*00c0*/  IMAD.WIDE R2, R9, 0x4, R2 ;  /* 0x0000000409027825 */ /* 0x001fcc00078e0202 */
[----:B-1----:R-:W4:Y:S01]  /*00d0*/  LDG.E R2, desc[UR4][R2.64] ;  /* 0x0000000402027981 */ /* 0x002f22000c1e1900 */
[----:B--2---:R-:W-:-:S06]  /*00e0*/  IMAD.WIDE R4, R9, 0x4, R4 ;  /* 0x0000000409047825 */ /* 0x004fcc00078e0204 */
[----:B------:R-:W4:Y:S01]  /*00f0*/  LDG.E R5, desc[UR4][R4.64] ;  /* 0x0000000404057981 */ /* 0x000f22000c1e1900 */
[----:B---3--:R-:W-:Y:S01]  /*0100*/  IMAD.WIDE R6, R9, 0x4, R6 ;  /* 0x0000000409067825 */ /* 0x008fe200078e0206 */
[----:B----4-:R-:W-:-:S05]  /*0110*/  IADD3 R9, PT, PT, R2, R5, RZ ;  /* 0x0000000502097210 */ /* 0x010fca0007ffe0ff */
[----:B------:R-:W-:Y:S01]  /*0120*/  STG.E desc[UR4][R6.64], R9 ;  /* 0x0000000906007986 */ /* 0x000fe2000c101904 */
[----:B------:R-:W-:Y:S05]  /*0130*/  EXIT ;  /* 0x000000000000794d */ /* 0x000fea0003800000 */
.L_x_0:
[----:B------:R-:W-:-:S00]  /*0140*/  BRA `(.L_x_0) ;  /* 0xfffffffc00fc7947 */ /* 0x000fc0000383ffff */
[----:B------:R-:W-:-:S00]  /*0150*/  NOP ;  /* 0x0000000000007918 */ /* 0x000fc00000000000 */
        /* <DEDUP_REMOVED lines=10> */
.L_x_1:


//--------------------- .nv.shared.reserved.0     --------------------------
	.section	.nv.shared.reserved.0,"aw",@nobits
	.weak		__nv_reservedSMEM_offset_0_alias
	.size		__nv_reservedSMEM_offset_0_alias, 0, 64
	.other		__nv_reservedSMEM_offset_0_alias,@"STO_CUDA_RESERVED_SHARED STV_DEFAULT"
__nv_reservedSMEM_offset_0_alias:
	.zero		0
	.zero		64


//--------------------- .nv.constant0._Z15vectorAddKernelPiS_S_i --------------------------
	.section	.nv.constant0._Z15vectorAddKernelPiS_S_i,"a",@progbits
	.sectionflags	@""
	.align	4
.nv.constant0._Z15vectorAddKernelPiS_S_i:
	.zero		924


//--------------------- SYMBOLS --------------------------

	.type		.nv.reservedSmem.offset0,@object
	.size		.nv.reservedSmem.offset0,0x4
